//
// Generated by NVIDIA NVVM Compiler
//
// Compiler Build ID: CL-36424714
// Cuda compilation tools, release 13.0, V13.0.88
// Based on NVVM 20.0.0
//

.version 9.0
.target sm_100
.address_size 64

	// .globl	_Z6kernelPfS_S_PKfS1_i
.extern .func  (.param .b32 func_retval0) vprintf
(
	.param .b64 vprintf_param_0,
	.param .b64 vprintf_param_1
)
;
// _ZZ6kernelPfS_S_PKfS1_iE17cache_correlation has been demoted
// _ZZ6kernelPfS_S_PKfS1_iE16cache_offset_idx has been demoted
// _ZZ6kernelPfS_S_PKfS1_iE15cache_scale_idx has been demoted
.global .align 1 .b8 $str[47] = {73, 110, 32, 107, 101, 114, 110, 101, 108, 32, 112, 114, 105, 110, 116, 44, 32, 98, 108, 111, 99, 107, 32, 37, 100, 44, 32, 99, 111, 114, 114, 91, 37, 100, 93, 91, 37, 100, 93, 32, 61, 32, 37, 102, 46, 10};

.visible .entry _Z6kernelPfS_S_PKfS1_i(
	.param .u64 .ptr .align 1 _Z6kernelPfS_S_PKfS1_i_param_0,
	.param .u64 .ptr .align 1 _Z6kernelPfS_S_PKfS1_i_param_1,
	.param .u64 .ptr .align 1 _Z6kernelPfS_S_PKfS1_i_param_2,
	.param .u64 .ptr .align 1 _Z6kernelPfS_S_PKfS1_i_param_3,
	.param .u64 .ptr .align 1 _Z6kernelPfS_S_PKfS1_i_param_4,
	.param .u32 _Z6kernelPfS_S_PKfS1_i_param_5
)
{
	.local .align 8 .b8 	__local_depot0[24];
	.reg .b64 	%SP;
	.reg .b64 	%SPL;
	.reg .pred 	%p<12>;
	.reg .b32 	%r<68>;
	.reg .b32 	%f<21>;
	.reg .b64 	%rd<15>;
	.reg .b64 	%fd<2>;
	// demoted variable
	.shared .align 4 .b8 _ZZ6kernelPfS_S_PKfS1_iE17cache_correlation[4096];
	// demoted variable
	.shared .align 4 .b8 _ZZ6kernelPfS_S_PKfS1_iE16cache_offset_idx[4096];
	// demoted variable
	.shared .align 4 .b8 _ZZ6kernelPfS_S_PKfS1_iE15cache_scale_idx[4096];
	mov.u64 	%SPL, __local_depot0;
	cvta.local.u64 	%SP, %SPL;
	ld.param.u64 	%rd1, [_Z6kernelPfS_S_PKfS1_i_param_0];
	ld.param.u64 	%rd2, [_Z6kernelPfS_S_PKfS1_i_param_1];
	ld.param.u64 	%rd3, [_Z6kernelPfS_S_PKfS1_i_param_2];
	mov.u32 	%r1, %tid.x;
	shl.b32 	%r31, %r1, 7;
	mov.u32 	%r32, _ZZ6kernelPfS_S_PKfS1_iE16cache_offset_idx;
	add.s32 	%r2, %r32, %r31;
	mov.u32 	%r3, %tid.y;
	shl.b32 	%r33, %r3, 2;
	add.s32 	%r4, %r2, %r33;
	st.shared.u32 	[%r4], %r1;
	mov.u32 	%r34, _ZZ6kernelPfS_S_PKfS1_iE15cache_scale_idx;
	add.s32 	%r5, %r34, %r31;
	add.s32 	%r6, %r5, %r33;
	st.shared.u32 	[%r6], %r3;
	mov.u32 	%r7, %ctaid.x;
	add.s32 	%r35, %r1, %r7;
	add.s32 	%r36, %r35, -16;
	mul.lo.s32 	%r37, %r36, %r36;
	cvt.rn.f32.u32 	%f8, %r37;
	mov.f32 	%f9, 0f447A0000;
	sub.f32 	%f10, %f9, %f8;
	add.f32 	%f11, %f10, 0fC0800000;
	mov.u32 	%r38, _ZZ6kernelPfS_S_PKfS1_iE17cache_correlation;
	add.s32 	%r8, %r38, %r31;
	add.s32 	%r9, %r8, %r33;
	st.shared.f32 	[%r9], %f11;
	bar.sync 	0;
	mov.u32 	%r63, %ntid.x;
	setp.lt.u32 	%p1, %r63, 2;
	@%p1 bra 	$L__BB0_17;
	max.u32 	%r11, %r1, %r3;
$L__BB0_2:
	shr.u32 	%r13, %r63, 1;
	setp.le.u32 	%p2, %r13, %r11;
	@%p2 bra 	$L__BB0_16;
	ld.shared.f32 	%f1, [%r9];
	add.s32 	%r14, %r13, %r3;
	shl.b32 	%r15, %r13, 2;
	add.s32 	%r39, %r9, %r15;
	ld.shared.f32 	%f2, [%r39];
	setp.leu.f32 	%p3, %f1, %f2;
	setp.gt.f32 	%p4, %f1, %f2;
	selp.f32 	%f3, %f1, %f2, %p4;
	@%p3 bra 	$L__BB0_5;
	ld.shared.u32 	%r64, [%r4];
	bra.uni 	$L__BB0_6;
$L__BB0_5:
	add.s32 	%r40, %r4, %r15;
	ld.shared.u32 	%r64, [%r40];
$L__BB0_6:
	setp.leu.f32 	%p5, %f1, %f2;
	@%p5 bra 	$L__BB0_8;
	ld.shared.u32 	%r65, [%r6];
	bra.uni 	$L__BB0_9;
$L__BB0_8:
	add.s32 	%r41, %r6, %r15;
	ld.shared.u32 	%r65, [%r41];
$L__BB0_9:
	shl.b32 	%r22, %r13, 7;
	add.s32 	%r42, %r8, %r22;
	add.s32 	%r44, %r42, %r33;
	ld.shared.f32 	%f4, [%r44];
	add.s32 	%r45, %r44, %r15;
	ld.shared.f32 	%f5, [%r45];
	setp.leu.f32 	%p6, %f4, %f5;
	setp.gt.f32 	%p7, %f4, %f5;
	selp.f32 	%f6, %f4, %f5, %p7;
	@%p6 bra 	$L__BB0_11;
	add.s32 	%r50, %r4, %r22;
	ld.shared.u32 	%r66, [%r50];
	bra.uni 	$L__BB0_12;
$L__BB0_11:
	add.s32 	%r46, %r2, %r22;
	shl.b32 	%r47, %r14, 2;
	add.s32 	%r48, %r46, %r47;
	ld.shared.u32 	%r66, [%r48];
$L__BB0_12:
	@%p6 bra 	$L__BB0_14;
	add.s32 	%r55, %r6, %r22;
	ld.shared.u32 	%r67, [%r55];
	bra.uni 	$L__BB0_15;
$L__BB0_14:
	add.s32 	%r51, %r5, %r22;
	shl.b32 	%r52, %r14, 2;
	add.s32 	%r53, %r51, %r52;
	ld.shared.u32 	%r67, [%r53];
$L__BB0_15:
	setp.gt.f32 	%p9, %f3, %f6;
	selp.f32 	%f12, %f3, %f6, %p9;
	st.shared.f32 	[%r9], %f12;
	selp.b32 	%r56, %r64, %r66, %p9;
	cvt.rn.f32.s32 	%f13, %r56;
	cvt.rzi.s32.f32 	%r57, %f13;
	st.shared.u32 	[%r4], %r57;
	selp.b32 	%r58, %r65, %r67, %p9;
	cvt.rn.f32.s32 	%f14, %r58;
	cvt.rzi.s32.f32 	%r59, %f14;
	st.shared.u32 	[%r6], %r59;
$L__BB0_16:
	bar.sync 	0;
	setp.gt.u32 	%p10, %r63, 3;
	mov.u32 	%r63, %r13;
	@%p10 bra 	$L__BB0_2;
$L__BB0_17:
	ld.shared.f32 	%f7, [_ZZ6kernelPfS_S_PKfS1_iE17cache_correlation];
	cvta.to.global.u64 	%rd4, %rd1;
	mul.wide.u32 	%rd5, %r7, 4;
	add.s64 	%rd6, %rd4, %rd5;
	st.global.f32 	[%rd6], %f7;
	ld.shared.u32 	%r29, [_ZZ6kernelPfS_S_PKfS1_iE16cache_offset_idx];
	cvt.rn.f32.s32 	%f15, %r29;
	div.rn.f32 	%f16, %f15, 0f41F80000;
	fma.rn.f32 	%f17, %f16, 0f447A0000, 0fC3FA0000;
	cvta.to.global.u64 	%rd7, %rd2;
	add.s64 	%rd8, %rd7, %rd5;
	st.global.f32 	[%rd8], %f17;
	ld.shared.u32 	%r30, [_ZZ6kernelPfS_S_PKfS1_iE15cache_scale_idx];
	cvt.rn.f32.s32 	%f18, %r30;
	div.rn.f32 	%f19, %f18, 0f41F80000;
	fma.rn.f32 	%f20, %f19, 0f3E4CCCD0, 0f3F666666;
	cvta.to.global.u64 	%rd9, %rd3;
	add.s64 	%rd10, %rd9, %rd5;
	st.global.f32 	[%rd10], %f20;
	or.b32  	%r60, %r1, %r3;
	setp.ne.s32 	%p11, %r60, 0;
	@%p11 bra 	$L__BB0_19;
	add.u64 	%rd11, %SP, 0;
	add.u64 	%rd12, %SPL, 0;
	cvt.f64.f32 	%fd1, %f7;
	st.local.v2.u32 	[%rd12], {%r7, %r29};
	st.local.u32 	[%rd12+8], %r30;
	st.local.f64 	[%rd12+16], %fd1;
	mov.u64 	%rd13, $str;
	cvta.global.u64 	%rd14, %rd13;
	{ // callseq 0, 0
	.param .b64 param0;
	st.param.b64 	[param0], %rd14;
	.param .b64 param1;
	st.param.b64 	[param1], %rd11;
	.param .b32 retval0;
	call.uni (retval0), 
	vprintf, 
	(
	param0, 
	param1
	);
	ld.param.b32 	%r61, [retval0];
	} // callseq 0
$L__BB0_19:
	ret;

}


// ===== COMPILED SASS (sm_100) =====

	.target	sm_100

	.elftype	@"ET_EXEC"


//--------------------- .note.nv.tkinfo           --------------------------
	.section	.note.nv.tkinfo,"",@"SHT_NOTE"
	.sectionflags	@"SHF_NOTE_NV_TKINFO"
	.tkinfo
        /*0018*/ 	.word	0x00000002
        /*0030*/ 	.string	""
        /*0030*/ 	.string	"ptxas"
        /*0030*/ 	.string	"Cuda compilation tools, release 13.0, V13.0.88"
        /*0030*/ 	.string	"Build cuda_13.0.r13.0/compiler.36424714_0"
        /*0030*/ 	.string	"-arch sm_100 -m 64 "



//--------------------- .note.nv.cuinfo           --------------------------
	.section	.note.nv.cuinfo,"",@"SHT_NOTE"
	.sectionflags	@"SHF_NOTE_NV_CUINFO"
        /*0018*/ 	.short	0x0002
        /*001a*/ 	.short	0x0064
        /*001c*/ 	.short	0x0082
	.zero		2


//--------------------- .nv.info                  --------------------------
	.section	.nv.info,"",@"SHT_CUDA_INFO"
	.align	4


	//----- nvinfo : EIATTR_REGCOUNT
	.align		4
        /*0000*/ 	.byte	0x04, 0x2f
        /*0002*/ 	.short	(.L_2 - .L_1)
	.align		4
.L_1:
        /*0004*/ 	.word	index@(_Z6kernelPfS_S_PKfS1_i)
        /*0008*/ 	.word	0x0000001e


	//----- nvinfo : EIATTR_FRAME_SIZE
	.align		4
.L_2:
        /*000c*/ 	.byte	0x04, 0x11
        /*000e*/ 	.short	(.L_4 - .L_3)
	.align		4
.L_3:
        /*0010*/ 	.word	index@($__internal_0_$__cuda_sm3x_div_rn_noftz_f32_slowpath)
        /*0014*/ 	.word	0x00000018


	//----- nvinfo : EIATTR_FRAME_SIZE
	.align		4
.L_4:
        /*0018*/ 	.byte	0x04, 0x11
        /*001a*/ 	.short	(.L_6 - .L_5)
	.align		4
.L_5:
        /*001c*/ 	.word	index@(_Z6kernelPfS_S_PKfS1_i)
        /*0020*/ 	.word	0x00000018


	//----- nvinfo : EIATTR_MIN_STACK_SIZE
	.align		4
.L_6:
        /*0024*/ 	.byte	0x04, 0x12
        /*0026*/ 	.short	(.L_8 - .L_7)
	.align		4
.L_7:
        /*0028*/ 	.word	index@(_Z6kernelPfS_S_PKfS1_i)
        /*002c*/ 	.word	0x00000018
.L_8:


//--------------------- .nv.compat                --------------------------
	.section	.nv.compat,"",@"SHT_CUDA_COMPAT_INFO"
	.align	4
        /*0000*/ 	.byte	0x02, 0x09, 0x00, 0x00, 0x02, 0x02, 0x01, 0x00, 0x02, 0x05, 0x05, 0x00, 0x03, 0x07, 0x01, 0x01
        /*0010*/ 	.byte	0x02, 0x03, 0x00, 0x00, 0x02, 0x06, 0x01, 0x00, 0x04, 0x0b, 0x08, 0x00, 0x01, 0x00, 0x00, 0x00
        /*0020*/ 	.byte	0x00, 0x00, 0x00, 0x00


//--------------------- .nv.info._Z6kernelPfS_S_PKfS1_i --------------------------
	.section	.nv.info._Z6kernelPfS_S_PKfS1_i,"",@"SHT_CUDA_INFO"
	.sectionflags	@""
	.align	4


	//----- nvinfo : EIATTR_CUDA_API_VERSION
	.align		4
        /*0000*/ 	.byte	0x04, 0x37
        /*0002*/ 	.short	(.L_10 - .L_9)
.L_9:
        /*0004*/ 	.word	0x00000082


	//----- nvinfo : EIATTR_KPARAM_INFO
	.align		4
.L_10:
        /*0008*/ 	.byte	0x04, 0x17
        /*000a*/ 	.short	(.L_12 - .L_11)
.L_11:
        /*000c*/ 	.word	0x00000000
        /*0010*/ 	.short	0x0005
        /*0012*/ 	.short	0x0028
        /*0014*/ 	.byte	0x00, 0xf0, 0x11, 0x00


	//----- nvinfo : EIATTR_KPARAM_INFO
	.align		4
.L_12:
        /*0018*/ 	.byte	0x04, 0x17
        /*001a*/ 	.short	(.L_14 - .L_13)
.L_13:
        /*001c*/ 	.word	0x00000000
        /*0020*/ 	.short	0x0004
        /*0022*/ 	.short	0x0020
        /*0024*/ 	.byte	0x00, 0xf5, 0x21, 0x00


	//----- nvinfo : EIATTR_KPARAM_INFO
	.align		4
.L_14:
        /*0028*/ 	.byte	0x04, 0x17
        /*002a*/ 	.short	(.L_16 - .L_15)
.L_15:
        /*002c*/ 	.word	0x00000000
        /*0030*/ 	.short	0x0003
        /*0032*/ 	.short	0x0018
        /*0034*/ 	.byte	0x00, 0xf5, 0x21, 0x00


	//----- nvinfo : EIATTR_KPARAM_INFO
	.align		4
.L_16:
        /*0038*/ 	.byte	0x04, 0x17
        /*003a*/ 	.short	(.L_18 - .L_17)
.L_17:
        /*003c*/ 	.word	0x00000000
        /*0040*/ 	.short	0x0002
        /*0042*/ 	.short	0x0010
        /*0044*/ 	.byte	0x00, 0xf5, 0x21, 0x00


	//----- nvinfo : EIATTR_KPARAM_INFO
	.align		4
.L_18:
        /*0048*/ 	.byte	0x04, 0x17
        /*004a*/ 	.short	(.L_20 - .L_19)
.L_19:
        /*004c*/ 	.word	0x00000000
        /*0050*/ 	.short	0x0001
        /*0052*/ 	.short	0x0008
        /*0054*/ 	.byte	0x00, 0xf5, 0x21, 0x00


	//----- nvinfo : EIATTR_KPARAM_INFO
	.align		4
.L_20:
        /*0058*/ 	.byte	0x04, 0x17
        /*005a*/ 	.short	(.L_22 - .L_21)
.L_21:
        /*005c*/ 	.word	0x00000000
        /*0060*/ 	.short	0x0000
        /*0062*/ 	.short	0x0000
        /*0064*/ 	.byte	0x00, 0xf5, 0x21, 0x00


	//----- nvinfo : EIATTR_SPARSE_MMA_MASK
	.align		4
.L_22:
        /*0068*/ 	.byte	0x03, 0x50
        /*006a*/ 	.short	0x0000


	//----- nvinfo : EIATTR_MAXREG_COUNT
	.align		4
        /*006c*/ 	.byte	0x03, 0x1b
        /*006e*/ 	.short	0x00ff


	//----- nvinfo : EIATTR_NUM_BARRIERS
	.align		4
        /*0070*/ 	.byte	0x02, 0x4c
        /*0072*/ 	.byte	0x01
	.zero		1


	//----- nvinfo : EIATTR_EXTERNS
	.align		4
        /*0074*/ 	.byte	0x04, 0x0f
        /*0076*/ 	.short	(.L_24 - .L_23)


	//   ....[0]....
	.align		4
.L_23:
        /*0078*/ 	.word	index@(vprintf)


	//----- nvinfo : EIATTR_MERCURY_ISA_VERSION
	.align		4
.L_24:
        /*007c*/ 	.byte	0x03, 0x5f
        /*007e*/ 	.short	0x0101


	//----- nvinfo : EIATTR_VRC_CTA_INIT_COUNT
	.align		4
        /*0080*/ 	.byte	0x02, 0x4a
	.zero		1
	.zero		1


	//----- nvinfo : EIATTR_SYSCALL_OFFSETS
	.align		4
        /*0084*/ 	.byte	0x04, 0x46
        /*0086*/ 	.short	(.L_26 - .L_25)


	//   ....[0]....
.L_25:
        /*0088*/ 	.word	0x00000930


	//----- nvinfo : EIATTR_EXIT_INSTR_OFFSETS
	.align		4
.L_26:
        /*008c*/ 	.byte	0x04, 0x1c
        /*008e*/ 	.short	(.L_28 - .L_27)


	//   ....[0]....
.L_27:
        /*0090*/ 	.word	0x00000880


	//   ....[1]....
        /*0094*/ 	.word	0x00000940


	//----- nvinfo : EIATTR_CRS_STACK_SIZE
	.align		4
.L_28:
        /*0098*/ 	.byte	0x04, 0x1e
        /*009a*/ 	.short	(.L_30 - .L_29)
.L_29:
        /*009c*/ 	.word	0x00000000


	//----- nvinfo : EIATTR_CBANK_PARAM_SIZE
	.align		4
.L_30:
        /*00a0*/ 	.byte	0x03, 0x19
        /*00a2*/ 	.short	0x002c


	//----- nvinfo : EIATTR_PARAM_CBANK
	.align		4
        /*00a4*/ 	.byte	0x04, 0x0a
        /*00a6*/ 	.short	(.L_32 - .L_31)
	.align		4
.L_31:
        /*00a8*/ 	.word	index@(.nv.constant0._Z6kernelPfS_S_PKfS1_i)
        /*00ac*/ 	.short	0x0380
        /*00ae*/ 	.short	0x002c


	//----- nvinfo : EIATTR_SW_WAR
	.align		4
.L_32:
        /*00b0*/ 	.byte	0x04, 0x36
        /*00b2*/ 	.short	(.L_34 - .L_33)
.L_33:
        /*00b4*/ 	.word	0x00000008
.L_34:


//--------------------- .nv.callgraph             --------------------------
	.section	.nv.callgraph,"",@"SHT_CUDA_CALLGRAPH"
	.align	4
	.sectionentsize	8
	.align		4
        /*0000*/ 	.word	0x00000000
	.align		4
        /*0004*/ 	.word	0xffffffff
	.align		4
        /*0008*/ 	.word	index@(_Z6kernelPfS_S_PKfS1_i)
	.align		4
        /*000c*/ 	.word	index@(vprintf)
	.align		4
        /*0010*/ 	.word	0x00000000
	.align		4
        /*0014*/ 	.word	0xfffffffe
	.align		4
        /*0018*/ 	.word	0x00000000
	.align		4
        /*001c*/ 	.word	0xfffffffd
	.align		4
        /*0020*/ 	.word	0x00000000
	.align		4
        /*0024*/ 	.word	0xfffffffc


//--------------------- .nv.constant4             --------------------------
	.section	.nv.constant4,"a",@progbits
	.align	8
	.align		8
.nv.constant4:
        /*0000*/ 	.dword	vprintf
	.align		8
        /*0008*/ 	.dword	$str


//--------------------- .text._Z6kernelPfS_S_PKfS1_i --------------------------
	.section	.text._Z6kernelPfS_S_PKfS1_i,"ax",@progbits
	.align	128
        .global         _Z6kernelPfS_S_PKfS1_i
        .type           _Z6kernelPfS_S_PKfS1_i,@function
        .size           _Z6kernelPfS_S_PKfS1_i,(.L_x_16 - _Z6kernelPfS_S_PKfS1_i)
        .other          _Z6kernelPfS_S_PKfS1_i,@"STO_CUDA_ENTRY STV_DEFAULT"
_Z6kernelPfS_S_PKfS1_i:
.text._Z6kernelPfS_S_PKfS1_i:
[----:B------:R-:W0:Y:S01]  /*0000*/  LDC R1, c[0x0][0x37c] ;  /* 0x0000df00ff017b82 */ /* 0x000e220000000800 */
[----:B------:R-:W1:Y:S07]  /*0010*/  S2R R9, SR_TID.X ;  /* 0x0000000000097919 */ /* 0x000e6e0000002100 */
[----:B------:R-:W2:Y:S01]  /*0020*/  S2UR UR7, SR_CgaCtaId ;  /* 0x00000000000779c3 */ /* 0x000ea20000008800 */
[----:B------:R-:W-:Y:S01]  /*0030*/  UMOV UR4, 0x400 ;  /* 0x0000040000047882 */ /* 0x000fe20000000000 */
[----:B------:R-:W3:Y:S01]  /*0040*/  LDCU UR9, c[0x0][0x2fc] ;  /* 0x00005f80ff0977ac */ /* 0x000ee20008000800 */
[----:B------:R-:W4:Y:S01]  /*0050*/  S2R R2, SR_CTAID.X ;  /* 0x0000000000027919 */ /* 0x000f220000002500 */
[----:B0-----:R-:W-:Y:S01]  /*0060*/  VIADD R1, R1, 0xffffffe8 ;  /* 0xffffffe801017836 */ /* 0x001fe20000000000 */
[----:B------:R-:W-:Y:S01]  /*0070*/  UIADD3 UR5, UPT, UPT, UR4, 0x1000, URZ ;  /* 0x0000100004057890 */ /* 0x000fe2000fffe0ff */
[----:B------:R-:W0:Y:S01]  /*0080*/  S2R R10, SR_TID.Y ;  /* 0x00000000000a7919 */ /* 0x000e220000002200 */
[----:B------:R-:W-:Y:S01]  /*0090*/  UIADD3 UR6, UPT, UPT, UR4, 0x2000, URZ ;  /* 0x0000200004067890 */ /* 0x000fe2000fffe0ff */
[----:B------:R-:W5:Y:S01]  /*00a0*/  LDCU UR8, c[0x0][0x2f8] ;  /* 0x00005f00ff0877ac */ /* 0x000f620008000800 */
[----:B--2---:R-:W-:-:S02]  /*00b0*/  ULEA UR4, UR7, UR4, 0x18 ;  /* 0x0000000407047291 */ /* 0x004fc4000f8ec0ff */
[----:B------:R-:W-:Y:S02]  /*00c0*/  ULEA UR5, UR7, UR5, 0x18 ;  /* 0x0000000507057291 */ /* 0x000fe4000f8ec0ff */
[----:B------:R-:W-:Y:S02]  /*00d0*/  ULEA UR6, UR7, UR6, 0x18 ;  /* 0x0000000607067291 */ /* 0x000fe4000f8ec0ff */
[C---:B-1----:R-:W-:Y:S02]  /*00e0*/  LEA R3, R9.reuse, UR4, 0x7 ;  /* 0x0000000409037c11 */ /* 0x042fe4000f8e38ff */
[C---:B------:R-:W-:Y:S02]  /*00f0*/  LEA R5, R9.reuse, UR5, 0x7 ;  /* 0x0000000509057c11 */ /* 0x040fe4000f8e38ff */
[C---:B----4-:R-:W-:Y:S01]  /*0100*/  IADD3 R0, PT, PT, R9.reuse, -0x10, R2 ;  /* 0xfffffff009007810 */ /* 0x050fe20007ffe002 */
[----:B------:R-:W1:Y:S01]  /*0110*/  LDCU UR4, c[0x0][0x360] ;  /* 0x00006c00ff0477ac */ /* 0x000e620008000800 */
[----:B------:R-:W-:Y:S01]  /*0120*/  LEA R11, R9, UR6, 0x7 ;  /* 0x00000006090b7c11 */ /* 0x000fe2000f8e38ff */
[----:B0-----:R-:W-:-:S02]  /*0130*/  IMAD R4, R10, 0x4, R5 ;  /* 0x000000040a047824 */ /* 0x001fc400078e0205 */
[----:B------:R-:W0:Y:S01]  /*0140*/  LDCU.64 UR6, c[0x0][0x358] ;  /* 0x00006b00ff0677ac */ /* 0x000e220008000a00 */
[----:B------:R-:W-:Y:S02]  /*0150*/  IMAD R0, R0, R0, RZ ;  /* 0x0000000000007224 */ /* 0x000fe400078e02ff */
[----:B------:R-:W-:Y:S01]  /*0160*/  IMAD R13, R10, 0x4, R11 ;  /* 0x000000040a0d7824 */ /* 0x000fe200078e020b */
[----:B------:R2:W-:Y:S02]  /*0170*/  STS [R4], R9 ;  /* 0x0000000904007388 */ /* 0x0005e40000000800 */
[----:B------:R-:W-:Y:S02]  /*0180*/  I2FP.F32.U32 R0, R0 ;  /* 0x0000000000007245 */ /* 0x000fe40000201000 */
[----:B------:R2:W-:Y:S03]  /*0190*/  STS [R13], R10 ;  /* 0x0000000a0d007388 */ /* 0x0005e60000000800 */
[----:B------:R-:W-:Y:S01]  /*01a0*/  FADD R6, -R0, 1000 ;  /* 0x447a000000067421 */ /* 0x000fe20000000100 */
[----:B------:R-:W-:Y:S01]  /*01b0*/  IMAD R0, R10, 0x4, R3 ;  /* 0x000000040a007824 */ /* 0x000fe200078e0203 */
[----:B-1----:R-:W-:-:S02]  /*01c0*/  UISETP.GE.U32.AND UP0, UPT, UR4, 0x2, UPT ;  /* 0x000000020400788c */ /* 0x002fc4000bf06070 */
[----:B------:R-:W-:Y:S01]  /*01d0*/  FADD R15, R6, -4 ;  /* 0xc0800000060f7421 */ /* 0x000fe20000000000 */
[----:B-----5:R-:W-:-:S04]  /*01e0*/  IADD3 R6, P0, PT, R1, UR8, RZ ;  /* 0x0000000801067c10 */ /* 0x020fc8000ff1e0ff */
[----:B------:R2:W-:Y:S01]  /*01f0*/  STS [R0], R15 ;  /* 0x0000000f00007388 */ /* 0x0005e20000000800 */
[----:B---3--:R-:W-:Y:S01]  /*0200*/  IMAD.X R7, RZ, RZ, UR9, P0 ;  /* 0x00000009ff077e24 */ /* 0x008fe200080e06ff */
[----:B------:R-:W-:Y:S06]  /*0210*/  BAR.SYNC.DEFER_BLOCKING 0x0 ;  /* 0x0000000000007b1d */ /* 0x000fec0000010000 */
[----:B0-----:R-:W-:Y:S05]  /*0220*/  BRA.U !UP0, `(.L_x_0) ;  /* 0x0000000108cc7547 */ /* 0x001fea000b800000 */
[----:B------:R-:W-:Y:S01]  /*0230*/  IMAD.U32 R8, RZ, RZ, UR4 ;  /* 0x00000004ff087e24 */ /* 0x000fe2000f8e00ff */
[----:B------:R-:W-:-:S07]  /*0240*/  VIMNMX.U32 R12, PT, PT, R9, R10, !PT ;  /* 0x0000000a090c7248 */ /* 0x000fce0007fe0000 */
.L_x_3:
[----:B------:R-:W-:Y:S01]  /*0250*/  SHF.R.U32.HI R14, RZ, 0x1, R8 ;  /* 0x00000001ff0e7819 */ /* 0x000fe20000011608 */
[----:B------:R-:W-:Y:S03]  /*0260*/  BSSY.RECONVERGENT B0, `(.L_x_1) ;  /* 0x000002b000007945 */ /* 0x000fe60003800200 */
[----:B------:R-:W-:-:S13]  /*0270*/  ISETP.GT.U32.AND P0, PT, R14, R12, PT ;  /* 0x0000000c0e00720c */ /* 0x000fda0003f04070 */
[----:B---3--:R-:W-:Y:S05]  /*0280*/  @!P0 BRA `(.L_x_2) ;  /* 0x0000000000a08947 */ /* 0x008fea0003800000 */
[C---:B--2---:R-:W-:Y:S01]  /*0290*/  IMAD R15, R14.reuse, 0x80, R3 ;  /* 0x000000800e0f7824 */ /* 0x044fe200078e0203 */
[C---:B------:R-:W-:Y:S01]  /*02a0*/  LEA R18, R14.reuse, R0, 0x2 ;  /* 0x000000000e127211 */ /* 0x040fe200078e10ff */
[----:B------:R-:W-:Y:S01]  /*02b0*/  LDS R17, [R0] ;  /* 0x0000000000117984 */ /* 0x000fe20000000800 */
[----:B------:R-:W-:Y:S02]  /*02c0*/  IMAD.IADD R27, R14, 0x1, R10 ;  /* 0x000000010e1b7824 */ /* 0x000fe400078e020a */
[----:B------:R-:W-:Y:S02]  /*02d0*/  IMAD R15, R10, 0x4, R15 ;  /* 0x000000040a0f7824 */ /* 0x000fe400078e020f */
[----:B------:R-:W0:Y:S02]  /*02e0*/  LDS R18, [R18] ;  /* 0x0000000012127984 */ /* 0x000e240000000800 */
[----:B------:R-:W-:Y:S02]  /*02f0*/  IMAD R16, R14, 0x4, R15 ;  /* 0x000000040e107824 */ /* 0x000fe400078e020f */
[----:B------:R-:W-:Y:S04]  /*0300*/  LDS R15, [R15] ;  /* 0x000000000f0f7984 */ /* 0x000fe80000000800 */
[----:B------:R-:W1:Y:S01]  /*0310*/  LDS R16, [R16] ;  /* 0x0000000010107984 */ /* 0x000e620000000800 */
[----:B0-----:R-:W-:-:S04]  /*0320*/  FSETP.GT.AND P0, PT, R17, R18, PT ;  /* 0x000000121100720b */ /* 0x001fc80003f04000 */
[----:B------:R-:W-:Y:S02]  /*0330*/  FSEL R17, R17, R18, P0 ;  /* 0x0000001211117208 */ /* 0x000fe40000000000 */
[----:B-1----:R-:W-:-:S04]  /*0340*/  FSETP.GT.AND P1, PT, R15, R16, PT ;  /* 0x000000100f00720b */ /* 0x002fc80003f24000 */
[----:B------:R-:W-:-:S03]  /*0350*/  FSEL R18, R15, R16, P1 ;  /* 0x000000100f127208 */ /* 0x000fc60000800000 */
[----:B------:R-:W-:Y:S04]  /*0360*/  @P0 LDS R22, [R4] ;  /* 0x0000000004160984 */ /* 0x000fe80000000800 */
[----:B------:R-:W-:Y:S02]  /*0370*/  @P0 LDS R19, [R13] ;  /* 0x000000000d130984 */ /* 0x000fe40000000800 */
[C---:B------:R-:W-:Y:S02]  /*0380*/  @!P1 IMAD R23, R14.reuse, 0x80, R5 ;  /* 0x000000800e179824 */ /* 0x040fe400078e0205 */
[----:B------:R-:W-:Y:S02]  /*0390*/  @P1 IMAD R24, R14, 0x80, R4 ;  /* 0x000000800e181824 */ /* 0x000fe400078e0204 */
[----:B------:R-:W-:-:S02]  /*03a0*/  @!P1 IMAD R25, R27, 0x4, R23 ;  /* 0x000000041b199824 */ /* 0x000fc400078e0217 */
[C---:B------:R-:W-:Y:S01]  /*03b0*/  @!P1 IMAD R26, R14.reuse, 0x80, R11 ;  /* 0x000000800e1a9824 */ /* 0x040fe200078e020b */
[----:B------:R0:W-:Y:S01]  /*03c0*/  @P1 LDS R21, [R24] ;  /* 0x0000000018151984 */ /* 0x0001e20000000800 */
[C---:B------:R-:W-:Y:S02]  /*03d0*/  @!P0 IMAD R23, R14.reuse, 0x4, R4 ;  /* 0x000000040e178824 */ /* 0x040fe400078e0204 */
[C---:B------:R-:W-:Y:S01]  /*03e0*/  @P1 IMAD R20, R14.reuse, 0x80, R13 ;  /* 0x000000800e141824 */ /* 0x040fe200078e020d */
[----:B------:R-:W-:Y:S01]  /*03f0*/  @!P1 LDS R21, [R25] ;  /* 0x0000000019159984 */ /* 0x000fe20000000800 */
[----:B------:R-:W-:Y:S01]  /*0400*/  @!P1 IMAD R26, R27, 0x4, R26 ;  /* 0x000000041b1a9824 */ /* 0x000fe200078e021a */
[----:B0-----:R-:W-:Y:S02]  /*0410*/  @!P0 LEA R24, R14, R13, 0x2 ;  /* 0x0000000d0e188211 */ /* 0x001fe400078e10ff */
[----:B------:R-:W0:Y:S04]  /*0420*/  @!P0 LDS R22, [R23] ;  /* 0x0000000017168984 */ /* 0x000e280000000800 */
[----:B------:R-:W-:Y:S04]  /*0430*/  @P1 LDS R20, [R20] ;  /* 0x0000000014141984 */ /* 0x000fe80000000800 */
[----:B------:R-:W-:Y:S04]  /*0440*/  @!P1 LDS R20, [R26] ;  /* 0x000000001a149984 */ /* 0x000fe80000000800 */
[----:B------:R-:W1:Y:S01]  /*0450*/  @!P0 LDS R19, [R24] ;  /* 0x0000000018138984 */ /* 0x000e620000000800 */
[----:B------:R-:W-:-:S04]  /*0460*/  FSETP.GT.AND P0, PT, R17, R18, PT ;  /* 0x000000121100720b */ /* 0x000fc80003f04000 */
[----:B------:R-:W-:-:S05]  /*0470*/  FSEL R15, R17, R18, P0 ;  /* 0x00000012110f7208 */ /* 0x000fca0000000000 */
[----:B------:R3:W-:Y:S01]  /*0480*/  STS [R0], R15 ;  /* 0x0000000f00007388 */ /* 0x0007e20000000800 */
[----:B0-----:R-:W-:-:S04]  /*0490*/  SEL R21, R22, R21, P0 ;  /* 0x0000001516157207 */ /* 0x001fc80000000000 */
[----:B------:R-:W-:-:S06]  /*04a0*/  I2FP.F32.S32 R21, R21 ;  /* 0x0000001500157245 */ /* 0x000fcc0000201400 */
[----:B------:R-:W0:Y:S01]  /*04b0*/  F2I.TRUNC.NTZ R21, R21 ;  /* 0x0000001500157305 */ /* 0x000e22000020f100 */
[----:B-1----:R-:W-:-:S04]  /*04c0*/  SEL R19, R19, R20, P0 ;  /* 0x0000001413137207 */ /* 0x002fc80000000000 */
[----:B------:R-:W-:-:S04]  /*04d0*/  I2FP.F32.S32 R19, R19 ;  /* 0x0000001300137245 */ /* 0x000fc80000201400 */
[----:B------:R-:W1:Y:S01]  /*04e0*/  F2I.TRUNC.NTZ R16, R19 ;  /* 0x0000001300107305 */ /* 0x000e62000020f100 */
[----:B0-----:R3:W-:Y:S04]  /*04f0*/  STS [R4], R21 ;  /* 0x0000001504007388 */ /* 0x0017e80000000800 */
[----:B-1----:R3:W-:Y:S02]  /*0500*/  STS [R13], R16 ;  /* 0x000000100d007388 */ /* 0x0027e40000000800 */
.L_x_2:
[----:B------:R-:W-:Y:S05]  /*0510*/  BSYNC.RECONVERGENT B0 ;  /* 0x0000000000007941 */ /* 0x000fea0003800200 */
.L_x_1:
[----:B------:R-:W-:Y:S01]  /*0520*/  BAR.SYNC.DEFER_BLOCKING 0x0 ;  /* 0x0000000000007b1d */ /* 0x000fe20000010000 */
[----:B------:R-:W-:Y:S01]  /*0530*/  ISETP.GT.U32.AND P0, PT, R8, 0x3, PT ;  /* 0x000000030800780c */ /* 0x000fe20003f04070 */
[----:B------:R-:W-:-:S12]  /*0540*/  IMAD.MOV.U32 R8, RZ, RZ, R14 ;  /* 0x000000ffff087224 */ /* 0x000fd800078e000e */
[----:B------:R-:W-:Y:S05]  /*0550*/  @P0 BRA `(.L_x_3) ;  /* 0xfffffffc003c0947 */ /* 0x000fea000383ffff */
.L_x_0:
[----:B------:R-:W0:Y:S01]  /*0560*/  S2UR UR5, SR_CgaCtaId ;  /* 0x00000000000579c3 */ /* 0x000e220000008800 */
[----:B------:R-:W-:Y:S01]  /*0570*/  UMOV UR4, 0x400 ;  /* 0x0000040000047882 */ /* 0x000fe20000000000 */
[----:B------:R-:W-:Y:S02]  /*0580*/  IMAD.MOV.U32 R8, RZ, RZ, 0x3d042108 ;  /* 0x3d042108ff087424 */ /* 0x000fe400078e00ff */
[----:B------:R-:W-:-:S04]  /*0590*/  IMAD.MOV.U32 R11, RZ, RZ, 0x41f80000 ;  /* 0x41f80000ff0b7424 */ /* 0x000fc800078e00ff */
[----:B--23--:R-:W1:Y:S01]  /*05a0*/  LDC.64 R12, c[0x0][0x380] ;  /* 0x0000e000ff0c7b82 */ /* 0x00ce620000000a00 */
[----:B------:R-:W-:-:S04]  /*05b0*/  FFMA R5, R8, -R11, 1 ;  /* 0x3f80000008057423 */ /* 0x000fc8000000080b */
[----:B------:R-:W-:Y:S01]  /*05c0*/  FFMA R5, R5, R8, 0.032258063554763793945 ;  /* 0x3d04210805057423 */ /* 0x000fe20000000008 */
[----:B0-----:R-:W-:Y:S01]  /*05d0*/  ULEA UR4, UR5, UR4, 0x18 ;  /* 0x0000000405047291 */ /* 0x001fe2000f8ec0ff */
[----:B-1----:R-:W-:-:S08]  /*05e0*/  IMAD.WIDE.U32 R12, R2, 0x4, R12 ;  /* 0x00000004020c7825 */ /* 0x002fd000078e000c */
[----:B------:R-:W0:Y:S04]  /*05f0*/  LDS R3, [UR4+0x1000] ;  /* 0x00100004ff037984 */ /* 0x000e280008000800 */
[----:B------:R-:W1:Y:S01]  /*0600*/  LDS R0, [UR4] ;  /* 0x00000004ff007984 */ /* 0x000e620008000800 */
[----:B0-----:R-:W-:-:S03]  /*0610*/  I2FP.F32.S32 R4, R3 ;  /* 0x0000000300047245 */ /* 0x001fc60000201400 */
[----:B-1----:R0:W-:Y:S01]  /*0620*/  STG.E desc[UR6][R12.64], R0 ;  /* 0x000000000c007986 */ /* 0x0021e2000c101906 */
[----:B------:R-:W1:Y:S01]  /*0630*/  FCHK P0, R4, 31 ;  /* 0x41f8000004007902 */ /* 0x000e620000000000 */
[----:B------:R-:W-:-:S04]  /*0640*/  FFMA R8, R4, R5, RZ ;  /* 0x0000000504087223 */ /* 0x000fc800000000ff */
[----:B------:R-:W-:-:S04]  /*0650*/  FFMA R14, R8, -31, R4 ;  /* 0xc1f80000080e7823 */ /* 0x000fc80000000004 */
[----:B------:R-:W-:Y:S01]  /*0660*/  FFMA R5, R5, R14, R8 ;  /* 0x0000000e05057223 */ /* 0x000fe20000000008 */
[----:B01----:R-:W-:Y:S06]  /*0670*/  @!P0 BRA `(.L_x_4) ;  /* 0x0000000000108947 */ /* 0x003fec0003800000 */
[----:B------:R-:W-:Y:S01]  /*0680*/  IMAD.MOV.U32 R5, RZ, RZ, R4 ;  /* 0x000000ffff057224 */ /* 0x000fe200078e0004 */
[----:B------:R-:W-:-:S07]  /*0690*/  MOV R12, 0x6b0 ;  /* 0x000006b0000c7802 */ /* 0x000fce0000000f00 */
[----:B------:R-:W-:Y:S05]  /*06a0*/  CALL.REL.NOINC `($__internal_0_$__cuda_sm3x_div_rn_noftz_f32_slowpath) ;  /* 0x0000000000a87944 */ /* 0x000fea0003c00000 */
[----:B------:R-:W-:-:S07]  /*06b0*/  IMAD.MOV.U32 R5, RZ, RZ, R4 ;  /* 0x000000ffff057224 */ /* 0x000fce00078e0004 */
.L_x_4:
[----:B------:R-:W0:Y:S01]  /*06c0*/  S2UR UR5, SR_CgaCtaId ;  /* 0x00000000000579c3 */ /* 0x000e220000008800 */
[----:B------:R-:W-:Y:S01]  /*06d0*/  UMOV UR4, 0x400 ;  /* 0x0000040000047882 */ /* 0x000fe20000000000 */
[----:B------:R-:W-:-:S04]  /*06e0*/  IMAD.MOV.U32 R4, RZ, RZ, 0x447a0000 ;  /* 0x447a0000ff047424 */ /* 0x000fc800078e00ff */
[----:B------:R-:W-:Y:S01]  /*06f0*/  FFMA R5, R5, R4, -500 ;  /* 0xc3fa000005057423 */ /* 0x000fe20000000004 */
[----:B------:R-:W-:Y:S01]  /*0700*/  IMAD.MOV.U32 R4, RZ, RZ, 0x3d042108 ;  /* 0x3d042108ff047424 */ /* 0x000fe200078e00ff */
[----:B------:R-:W1:Y:S03]  /*0710*/  LDC.64 R12, c[0x0][0x388] ;  /* 0x0000e200ff0c7b82 */ /* 0x000e660000000a00 */
[----:B------:R-:W-:-:S04]  /*0720*/  FFMA R17, R4, -R11, 1 ;  /* 0x3f80000004117423 */ /* 0x000fc8000000080b */
[----:B------:R-:W-:Y:S01]  /*0730*/  FFMA R4, R17, R4, 0.032258063554763793945 ;  /* 0x3d04210811047423 */ /* 0x000fe20000000004 */
[----:B0-----:R-:W-:Y:S01]  /*0740*/  ULEA UR4, UR5, UR4, 0x18 ;  /* 0x0000000405047291 */ /* 0x001fe2000f8ec0ff */
[----:B-1----:R-:W-:-:S08]  /*0750*/  IMAD.WIDE.U32 R12, R2, 0x4, R12 ;  /* 0x00000004020c7825 */ /* 0x002fd000078e000c */
[----:B------:R-:W0:Y:S04]  /*0760*/  LDS R8, [UR4+0x2000] ;  /* 0x00200004ff087984 */ /* 0x000e280008000800 */
[----:B------:R1:W-:Y:S01]  /*0770*/  STG.E desc[UR6][R12.64], R5 ;  /* 0x000000050c007986 */ /* 0x0003e2000c101906 */
[----:B0-----:R-:W-:-:S04]  /*0780*/  I2FP.F32.S32 R15, R8 ;  /* 0x00000008000f7245 */ /* 0x001fc80000201400 */
[----:B------:R-:W0:Y:S01]  /*0790*/  FCHK P0, R15, 31 ;  /* 0x41f800000f007902 */ /* 0x000e220000000000 */
[----:B------:R-:W-:-:S04]  /*07a0*/  FFMA R14, R4, R15, RZ ;  /* 0x0000000f040e7223 */ /* 0x000fc800000000ff */
[----:B------:R-:W-:-:S04]  /*07b0*/  FFMA R17, R14, -31, R15 ;  /* 0xc1f800000e117823 */ /* 0x000fc8000000000f */
[----:B------:R-:W-:Y:S01]  /*07c0*/  FFMA R14, R4, R17, R14 ;  /* 0x00000011040e7223 */ /* 0x000fe2000000000e */
[----:B01----:R-:W-:Y:S06]  /*07d0*/  @!P0 BRA `(.L_x_5) ;  /* 0x0000000000108947 */ /* 0x003fec0003800000 */
[----:B------:R-:W-:Y:S02]  /*07e0*/  MOV R5, R15 ;  /* 0x0000000f00057202 */ /* 0x000fe40000000f00 */
[----:B------:R-:W-:-:S07]  /*07f0*/  MOV R12, 0x810 ;  /* 0x00000810000c7802 */ /* 0x000fce0000000f00 */
[----:B------:R-:W-:Y:S05]  /*0800*/  CALL.REL.NOINC `($__internal_0_$__cuda_sm3x_div_rn_noftz_f32_slowpath) ;  /* 0x0000000000507944 */ /* 0x000fea0003c00000 */
[----:B------:R-:W-:-:S07]  /*0810*/  IMAD.MOV.U32 R14, RZ, RZ, R4 ;  /* 0x000000ffff0e7224 */ /* 0x000fce00078e0004 */
.L_x_5:
[----:B------:R-:W0:Y:S01]  /*0820*/  LDC.64 R4, c[0x0][0x390] ;  /* 0x0000e400ff047b82 */ /* 0x000e220000000a00 */
[----:B------:R-:W-:Y:S01]  /*0830*/  LOP3.LUT P0, RZ, R9, R10, RZ, 0xfc, !PT ;  /* 0x0000000a09ff7212 */ /* 0x000fe2000780fcff */
[----:B------:R-:W-:-:S04]  /*0840*/  IMAD.MOV.U32 R11, RZ, RZ, 0x3e4cccd0 ;  /* 0x3e4cccd0ff0b7424 */ /* 0x000fc800078e00ff */
[----:B------:R-:W-:Y:S01]  /*0850*/  FFMA R9, R14, R11, 0.89999997615814208984 ;  /* 0x3f6666660e097423 */ /* 0x000fe2000000000b */
[----:B0-----:R-:W-:-:S05]  /*0860*/  IMAD.WIDE.U32 R4, R2, 0x4, R4 ;  /* 0x0000000402047825 */ /* 0x001fca00078e0004 */
[----:B------:R0:W-:Y:S02]  /*0870*/  STG.E desc[UR6][R4.64], R9 ;  /* 0x0000000904007986 */ /* 0x0001e4000c101906 */
[----:B------:R-:W-:Y:S05]  /*0880*/  @P0 EXIT ;  /* 0x000000000000094d */ /* 0x000fea0003800000 */
[----:B------:R-:W1:Y:S01]  /*0890*/  F2F.F64.F32 R10, R0 ;  /* 0x00000000000a7310 */ /* 0x000e620000201800 */
[----:B0-----:R-:W-:Y:S01]  /*08a0*/  MOV R9, 0x0 ;  /* 0x0000000000097802 */ /* 0x001fe20000000f00 */
[----:B------:R0:W-:Y:S01]  /*08b0*/  STL.64 [R1], R2 ;  /* 0x0000000201007387 */ /* 0x0001e20000100a00 */
[----:B------:R-:W2:Y:S02]  /*08c0*/  LDCU.64 UR4, c[0x4][0x8] ;  /* 0x01000100ff0477ac */ /* 0x000ea40008000a00 */
[----:B------:R0:W3:Y:S01]  /*08d0*/  LDC.64 R12, c[0x4][R9] ;  /* 0x01000000090c7b82 */ /* 0x0000e20000000a00 */
[----:B------:R0:W-:Y:S04]  /*08e0*/  STL [R1+0x8], R8 ;  /* 0x0000080801007387 */ /* 0x0001e80000100800 */
[----:B-1----:R0:W-:Y:S01]  /*08f0*/  STL.64 [R1+0x10], R10 ;  /* 0x0000100a01007387 */ /* 0x0021e20000100a00 */
[----:B--2---:R-:W-:-:S02]  /*0900*/  IMAD.U32 R4, RZ, RZ, UR4 ;  /* 0x00000004ff047e24 */ /* 0x004fc4000f8e00ff */
[----:B------:R-:W-:-:S07]  /*0910*/  IMAD.U32 R5, RZ, RZ, UR5 ;  /* 0x00000005ff057e24 */ /* 0x000fce000f8e00ff */
[----:B------:R-:W-:-:S07]  /*0920*/  LEPC R20, `(.L_x_6) ;  /* 0x000000001014794e */ /* 0x000fce0000000000 */
[----:B0--3--:R-:W-:Y:S05]  /*0930*/  CALL.ABS.NOINC R12 ;  /* 0x000000000c007343 */ /* 0x009fea0003c00000 */
.L_x_6:
[----:B------:R-:W-:Y:S05]  /*0940*/  EXIT ;  /* 0x000000000000794d */ /* 0x000fea0003800000 */
        .weak           $__internal_0_$__cuda_sm3x_div_rn_noftz_f32_slowpath
        .type           $__internal_0_$__cuda_sm3x_div_rn_noftz_f32_slowpath,@function
        .size           $__internal_0_$__cuda_sm3x_div_rn_noftz_f32_slowpath,(.L_x_16 - $__internal_0_$__cuda_sm3x_div_rn_noftz_f32_slowpath)
$__internal_0_$__cuda_sm3x_div_rn_noftz_f32_slowpath:
[----:B------:R-:W-:Y:S01]  /*0950*/  SHF.R.U32.HI R14, RZ, 0x17, R11 ;  /* 0x00000017ff0e7819 */ /* 0x000fe2000001160b */
[----:B------:R-:W-:Y:S01]  /*0960*/  IMAD.MOV.U32 R16, RZ, RZ, 0x41f80000 ;  /* 0x41f80000ff107424 */ /* 0x000fe200078e00ff */
[----:B------:R-:W-:Y:S02]  /*0970*/  SHF.R.U32.HI R4, RZ, 0x17, R5 ;  /* 0x00000017ff047819 */ /* 0x000fe40000011605 */
[----:B------:R-:W-:Y:S02]  /*0980*/  LOP3.LUT R14, R14, 0xff, RZ, 0xc0, !PT ;  /* 0x000000ff0e0e7812 */ /* 0x000fe400078ec0ff */
[----:B------:R-:W-:-:S03]  /*0990*/  LOP3.LUT R18, R4, 0xff, RZ, 0xc0, !PT ;  /* 0x000000ff04127812 */ /* 0x000fc600078ec0ff */
[----:B------:R-:W-:Y:S02]  /*09a0*/  VIADD R15, R14, 0xffffffff ;  /* 0xffffffff0e0f7836 */ /* 0x000fe40000000000 */
[----:B------:R-:W-:-:S03]  /*09b0*/  VIADD R17, R18, 0xffffffff ;  /* 0xffffffff12117836 */ /* 0x000fc60000000000 */
[----:B------:R-:W-:-:S04]  /*09c0*/  ISETP.GT.U32.AND P0, PT, R15, 0xfd, PT ;  /* 0x000000fd0f00780c */ /* 0x000fc80003f04070 */
[----:B------:R-:W-:-:S13]  /*09d0*/  ISETP.GT.U32.OR P0, PT, R17, 0xfd, P0 ;  /* 0x000000fd1100780c */ /* 0x000fda0000704470 */
[----:B------:R-:W-:Y:S01]  /*09e0*/  @!P0 MOV R13, RZ ;  /* 0x000000ff000d8202 */ /* 0x000fe20000000f00 */
[----:B------:R-:W-:Y:S06]  /*09f0*/  @!P0 BRA `(.L_x_7) ;  /* 0x0000000000608947 */ /* 0x000fec0003800000 */
[----:B------:R-:W-:Y:S01]  /*0a00*/  IMAD.MOV.U32 R4, RZ, RZ, 0x41f80000 ;  /* 0x41f80000ff047424 */ /* 0x000fe200078e00ff */
[----:B------:R-:W-:-:S04]  /*0a10*/  FSETP.GTU.FTZ.AND P0, PT, |R5|, +INF , PT ;  /* 0x7f8000000500780b */ /* 0x000fc80003f1c200 */
[----:B------:R-:W-:-:S04]  /*0a20*/  FSETP.GTU.FTZ.AND P1, PT, |R4|, +INF , PT ;  /* 0x7f8000000400780b */ /* 0x000fc80003f3c200 */
[----:B------:R-:W-:-:S13]  /*0a30*/  PLOP3.LUT P0, PT, P0, P1, PT, 0xf8, 0x8f ;  /* 0x00000000008f781c */ /* 0x000fda0000703f70 */
[----:B------:R-:W-:Y:S05]  /*0a40*/  @P0 BRA `(.L_x_8) ;  /* 0x0000000400440947 */ /* 0x000fea0003800000 */
[----:B------:R-:W-:-:S13]  /*0a50*/  LOP3.LUT P0, RZ, R16, 0x7fffffff, R5, 0xc8, !PT ;  /* 0x7fffffff10ff7812 */ /* 0x000fda000780c805 */
[----:B------:R-:W-:Y:S05]  /*0a60*/  @!P0 BRA `(.L_x_9) ;  /* 0x0000000400348947 */ /* 0x000fea0003800000 */
[C---:B------:R-:W-:Y:S02]  /*0a70*/  FSETP.NEU.FTZ.AND P2, PT, |R5|.reuse, +INF , PT ;  /* 0x7f8000000500780b */ /* 0x040fe40003f5d200 */
[----:B------:R-:W-:Y:S02]  /*0a80*/  FSETP.NEU.FTZ.AND P1, PT, |R4|, +INF , PT ;  /* 0x7f8000000400780b */ /* 0x000fe40003f3d200 */
[----:B------:R-:W-:-:S11]  /*0a90*/  FSETP.NEU.FTZ.AND P0, PT, |R5|, +INF , PT ;  /* 0x7f8000000500780b */ /* 0x000fd60003f1d200 */
[----:B------:R-:W-:Y:S05]  /*0aa0*/  @!P1 BRA !P2, `(.L_x_9) ;  /* 0x0000000400249947 */ /* 0x000fea0005000000 */
[----:B------:R-:W-:-:S04]  /*0ab0*/  LOP3.LUT P2, RZ, R5, 0x7fffffff, RZ, 0xc0, !PT ;  /* 0x7fffffff05ff7812 */ /* 0x000fc8000784c0ff */
[----:B------:R-:W-:-:S13]  /*0ac0*/  PLOP3.LUT P1, PT, P1, P2, PT, 0x2f, 0xf2 ;  /* 0x0000000000f2781c */ /* 0x000fda0000f24577 */
[----:B------:R-:W-:Y:S05]  /*0ad0*/  @P1 BRA `(.L_x_10) ;  /* 0x0000000400101947 */ /* 0x000fea0003800000 */
[----:B------:R-:W-:-:S04]  /*0ae0*/  LOP3.LUT P1, RZ, R16, 0x7fffffff, RZ, 0xc0, !PT ;  /* 0x7fffffff10ff7812 */ /* 0x000fc8000782c0ff */
[----:B------:R-:W-:-:S13]  /*0af0*/  PLOP3.LUT P0, PT, P0, P1, PT, 0x2f, 0xf2 ;  /* 0x0000000000f2781c */ /* 0x000fda0000702577 */
[----:B------:R-:W-:Y:S05]  /*0b00*/  @P0 BRA `(.L_x_11) ;  /* 0x0000000000f80947 */ /* 0x000fea0003800000 */
[----:B------:R-:W-:Y:S02]  /*0b10*/  ISETP.GE.AND P0, PT, R17, RZ, PT ;  /* 0x000000ff1100720c */ /* 0x000fe40003f06270 */
[----:B------:R-:W-:-:S11]  /*0b20*/  ISETP.GE.AND P1, PT, R15, RZ, PT ;  /* 0x000000ff0f00720c */ /* 0x000fd60003f26270 */
[----:B------:R-:W-:Y:S02]  /*0b30*/  @P0 IMAD.MOV.U32 R13, RZ, RZ, RZ ;  /* 0x000000ffff0d0224 */ /* 0x000fe400078e00ff */
[----:B------:R-:W-:Y:S01]  /*0b40*/  @!P0 FFMA R5, R5, 1.84467440737095516160e+19, RZ ;  /* 0x5f80000005058823 */ /* 0x000fe200000000ff */
[----:B------:R-:W-:Y:S02]  /*0b50*/  @!P0 IMAD.MOV.U32 R13, RZ, RZ, -0x40 ;  /* 0xffffffc0ff0d8424 */ /* 0x000fe400078e00ff */
[----:B------:R-:W-:Y:S02]  /*0b60*/  @!P1 FFMA R16, R4, 1.84467440737095516160e+19, RZ ;  /* 0x5f80000004109823 */ /* 0x000fe400000000ff */
[----:B------:R-:W-:-:S07]  /*0b70*/  @!P1 VIADD R13, R13, 0x40 ;  /* 0x000000400d0d9836 */ /* 0x000fce0000000000 */
.L_x_7:
[----:B------:R-:W-:-:S05]  /*0b80*/  LEA R15, R14, 0xc0800000, 0x17 ;  /* 0xc08000000e0f7811 */ /* 0x000fca00078eb8ff */
[----:B------:R-:W-:Y:S02]  /*0b90*/  IMAD.IADD R16, R16, 0x1, -R15 ;  /* 0x0000000110107824 */ /* 0x000fe400078e0a0f */
[----:B------:R-:W-:Y:S02]  /*0ba0*/  VIADD R15, R18, 0xffffff81 ;  /* 0xffffff81120f7836 */ /* 0x000fe40000000000 */
[----:B------:R0:W1:Y:S01]  /*0bb0*/  MUFU.RCP R17, R16 ;  /* 0x0000001000117308 */ /* 0x0000620000001000 */
[----:B------:R-:W-:Y:S01]  /*0bc0*/  FADD.FTZ R19, -R16, -RZ ;  /* 0x800000ff10137221 */ /* 0x000fe20000010100 */
[C---:B------:R-:W-:Y:S01]  /*0bd0*/  IMAD R4, R15.reuse, -0x800000, R5 ;  /* 0xff8000000f047824 */ /* 0x040fe200078e0205 */
[----:B0-----:R-:W-:-:S05]  /*0be0*/  IADD3 R16, PT, PT, R15, 0x7f, -R14 ;  /* 0x0000007f0f107810 */ /* 0x001fca0007ffe80e */
[----:B------:R-:W-:Y:S02]  /*0bf0*/  IMAD.IADD R13, R16, 0x1, R13 ;  /* 0x00000001100d7824 */ /* 0x000fe400078e020d */
[----:B-1----:R-:W-:-:S04]  /*0c00*/  FFMA R18, R17, R19, 1 ;  /* 0x3f80000011127423 */ /* 0x002fc80000000013 */
[----:B------:R-:W-:-:S04]  /*0c10*/  FFMA R5, R17, R18, R17 ;  /* 0x0000001211057223 */ /* 0x000fc80000000011 */
[----:B------:R-:W-:-:S04]  /*0c20*/  FFMA R18, R4, R5, RZ ;  /* 0x0000000504127223 */ /* 0x000fc800000000ff */
[----:B------:R-:W-:-:S04]  /*0c30*/  FFMA R17, R19, R18, R4 ;  /* 0x0000001213117223 */ /* 0x000fc80000000004 */
[----:B------:R-:W-:-:S04]  /*0c40*/  FFMA R18, R5, R17, R18 ;  /* 0x0000001105127223 */ /* 0x000fc80000000012 */
[----:B------:R-:W-:-:S04]  /*0c50*/  FFMA R19, R19, R18, R4 ;  /* 0x0000001213137223 */ /* 0x000fc80000000004 */
[----:B------:R-:W-:-:S05]  /*0c60*/  FFMA R4, R5, R19, R18 ;  /* 0x0000001305047223 */ /* 0x000fca0000000012 */
[----:B------:R-:W-:-:S04]  /*0c70*/  SHF.R.U32.HI R14, RZ, 0x17, R4 ;  /* 0x00000017ff0e7819 */ /* 0x000fc80000011604 */
[----:B------:R-:W-:-:S04]  /*0c80*/  LOP3.LUT R14, R14, 0xff, RZ, 0xc0, !PT ;  /* 0x000000ff0e0e7812 */ /* 0x000fc800078ec0ff */
[----:B------:R-:W-:-:S05]  /*0c90*/  IADD3 R17, PT, PT, R14, R13, RZ ;  /* 0x0000000d0e117210 */ /* 0x000fca0007ffe0ff */
[----:B------:R-:W-:-:S05]  /*0ca0*/  VIADD R14, R17, 0xffffffff ;  /* 0xffffffff110e7836 */ /* 0x000fca0000000000 */
[----:B------:R-:W-:-:S13]  /*0cb0*/  ISETP.GE.U32.AND P0, PT, R14, 0xfe, PT ;  /* 0x000000fe0e00780c */ /* 0x000fda0003f06070 */
[----:B------:R-:W-:Y:S05]  /*0cc0*/  @!P0 BRA `(.L_x_12) ;  /* 0x0000000000808947 */ /* 0x000fea0003800000 */
[----:B------:R-:W-:-:S13]  /*0cd0*/  ISETP.GT.AND P0, PT, R17, 0xfe, PT ;  /* 0x000000fe1100780c */ /* 0x000fda0003f04270 */
[----:B------:R-:W-:Y:S05]  /*0ce0*/  @P0 BRA `(.L_x_13) ;  /* 0x00000000006c0947 */ /* 0x000fea0003800000 */
[----:B------:R-:W-:-:S13]  /*0cf0*/  ISETP.GE.AND P0, PT, R17, 0x1, PT ;  /* 0x000000011100780c */ /* 0x000fda0003f06270 */
[----:B------:R-:W-:Y:S05]  /*0d00*/  @P0 BRA `(.L_x_14) ;  /* 0x0000000000980947 */ /* 0x000fea0003800000 */
[----:B------:R-:W-:Y:S02]  /*0d10*/  ISETP.GE.AND P0, PT, R17, -0x18, PT ;  /* 0xffffffe81100780c */ /* 0x000fe40003f06270 */
[----:B------:R-:W-:-:S11]  /*0d20*/  LOP3.LUT R4, R4, 0x80000000, RZ, 0xc0, !PT ;  /* 0x8000000004047812 */ /* 0x000fd600078ec0ff */
[----:B------:R-:W-:Y:S05]  /*0d30*/  @!P0 BRA `(.L_x_14) ;  /* 0x00000000008c8947 */ /* 0x000fea0003800000 */
[-CC-:B------:R-:W-:Y:S01]  /*0d40*/  FFMA.RZ R13, R5, R19.reuse, R18.reuse ;  /* 0x00000013050d7223 */ /* 0x180fe2000000c012 */
[----:B------:R-:W-:Y:S02]  /*0d50*/  VIADD R16, R17, 0x20 ;  /* 0x0000002011107836 */ /* 0x000fe40000000000 */
[-CC-:B------:R-:W-:Y:S01]  /*0d60*/  FFMA.RM R14, R5, R19.reuse, R18.reuse ;  /* 0x00000013050e7223 */ /* 0x180fe20000004012 */
[----:B------:R-:W-:Y:S02]  /*0d70*/  ISETP.NE.AND P2, PT, R17, RZ, PT ;  /* 0x000000ff1100720c */ /* 0x000fe40003f45270 */
[----:B------:R-:W-:Y:S01]  /*0d80*/  LOP3.LUT R15, R13, 0x7fffff, RZ, 0xc0, !PT ;  /* 0x007fffff0d0f7812 */ /* 0x000fe200078ec0ff */
[----:B------:R-:W-:Y:S01]  /*0d90*/  FFMA.RP R13, R5, R19, R18 ;  /* 0x00000013050d7223 */ /* 0x000fe20000008012 */
[----:B------:R-:W-:Y:S01]  /*0da0*/  IMAD.MOV R5, RZ, RZ, -R17 ;  /* 0x000000ffff057224 */ /* 0x000fe200078e0a11 */
[----:B------:R-:W-:Y:S02]  /*0db0*/  ISETP.NE.AND P1, PT, R17, RZ, PT ;  /* 0x000000ff1100720c */ /* 0x000fe40003f25270 */
[----:B------:R-:W-:-:S02]  /*0dc0*/  LOP3.LUT R15, R15, 0x800000, RZ, 0xfc, !PT ;  /* 0x008000000f0f7812 */ /* 0x000fc400078efcff */
[----:B------:R-:W-:Y:S02]  /*0dd0*/  FSETP.NEU.FTZ.AND P0, PT, R13, R14, PT ;  /* 0x0000000e0d00720b */ /* 0x000fe40003f1d000 */
[----:B------:R-:W-:Y:S02]  /*0de0*/  SHF.L.U32 R16, R15, R16, RZ ;  /* 0x000000100f107219 */ /* 0x000fe400000006ff */
[----:B------:R-:W-:Y:S02]  /*0df0*/  SEL R14, R5, RZ, P2 ;  /* 0x000000ff050e7207 */ /* 0x000fe40001000000 */
[----:B------:R-:W-:Y:S02]  /*0e00*/  ISETP.NE.AND P1, PT, R16, RZ, P1 ;  /* 0x000000ff1000720c */ /* 0x000fe40000f25270 */
[----:B------:R-:W-:Y:S02]  /*0e10*/  SHF.R.U32.HI R14, RZ, R14, R15 ;  /* 0x0000000eff0e7219 */ /* 0x000fe4000001160f */
[----:B------:R-:W-:-:S02]  /*0e20*/  PLOP3.LUT P0, PT, P0, P1, PT, 0xf8, 0x8f ;  /* 0x00000000008f781c */ /* 0x000fc40000703f70 */
[----:B------:R-:W-:Y:S02]  /*0e30*/  SHF.R.U32.HI R16, RZ, 0x1, R14 ;  /* 0x00000001ff107819 */ /* 0x000fe4000001160e */
[----:B------:R-:W-:-:S04]  /*0e40*/  SEL R5, RZ, 0x1, !P0 ;  /* 0x00000001ff057807 */ /* 0x000fc80004000000 */
[----:B------:R-:W-:-:S04]  /*0e50*/  LOP3.LUT R5, R5, 0x1, R16, 0xf8, !PT ;  /* 0x0000000105057812 */ /* 0x000fc800078ef810 */
[----:B------:R-:W-:-:S05]  /*0e60*/  LOP3.LUT R5, R5, R14, RZ, 0xc0, !PT ;  /* 0x0000000e05057212 */ /* 0x000fca00078ec0ff */
[----:B------:R-:W-:-:S05]  /*0e70*/  IMAD.IADD R5, R16, 0x1, R5 ;  /* 0x0000000110057824 */ /* 0x000fca00078e0205 */
[----:B------:R-:W-:Y:S01]  /*0e80*/  LOP3.LUT R4, R5, R4, RZ, 0xfc, !PT ;  /* 0x0000000405047212 */ /* 0x000fe200078efcff */
[----:B------:R-:W-:Y:S06]  /*0e90*/  BRA `(.L_x_14) ;  /* 0x0000000000347947 */ /* 0x000fec0003800000 */
.L_x_13:
[----:B------:R-:W-:-:S04]  /*0ea0*/  LOP3.LUT R4, R4, 0x80000000, RZ, 0xc0, !PT ;  /* 0x8000000004047812 */ /* 0x000fc800078ec0ff */
[----:B------:R-:W-:Y:S01]  /*0eb0*/  LOP3.LUT R4, R4, 0x7f800000, RZ, 0xfc, !PT ;  /* 0x7f80000004047812 */ /* 0x000fe200078efcff */
[----:B------:R-:W-:Y:S06]  /*0ec0*/  BRA `(.L_x_14) ;  /* 0x0000000000287947 */ /* 0x000fec0003800000 */
.L_x_12:
[----:B------:R-:W-:Y:S01]  /*0ed0*/  IMAD R4, R13, 0x800000, R4 ;  /* 0x008000000d047824 */ /* 0x000fe200078e0204 */
[----:B------:R-:W-:Y:S06]  /*0ee0*/  BRA `(.L_x_14) ;  /* 0x0000000000207947 */ /* 0x000fec0003800000 */
.L_x_11:
[----:B------:R-:W-:-:S04]  /*0ef0*/  LOP3.LUT R4, R16, 0x80000000, R5, 0x48, !PT ;  /* 0x8000000010047812 */ /* 0x000fc800078e4805 */
[----:B------:R-:W-:Y:S01]  /*0f00*/  LOP3.LUT R4, R4, 0x7f800000, RZ, 0xfc, !PT ;  /* 0x7f80000004047812 */ /* 0x000fe200078efcff */
[----:B------:R-:W-:Y:S06]  /*0f10*/  BRA `(.L_x_14) ;  /* 0x0000000000147947 */ /* 0x000fec0003800000 */
.L_x_10:
[----:B------:R-:W-:Y:S01]  /*0f20*/  LOP3.LUT R4, R16, 0x80000000, R5, 0x48, !PT ;  /* 0x8000000010047812 */ /* 0x000fe200078e4805 */
[----:B------:R-:W-:Y:S06]  /*0f30*/  BRA `(.L_x_14) ;  /* 0x00000000000c7947 */ /* 0x000fec0003800000 */
.L_x_9:
[----:B------:R-:W0:Y:S01]  /*0f40*/  MUFU.RSQ R4, -QNAN ;  /* 0xffc0000000047908 */ /* 0x000e220000001400 */
[----:B------:R-:W-:Y:S05]  /*0f50*/  BRA `(.L_x_14) ;  /* 0x0000000000047947 */ /* 0x000fea0003800000 */
.L_x_8:
[----:B------:R-:W-:-:S07]  /*0f60*/  FADD.FTZ R4, R5, R4 ;  /* 0x0000000405047221 */ /* 0x000fce0000010000 */
.L_x_14:
[----:B------:R-:W-:-:S04]  /*0f70*/  IMAD.MOV.U32 R13, RZ, RZ, 0x0 ;  /* 0x00000000ff0d7424 */ /* 0x000fc800078e00ff */
[----:B0-----:R-:W-:Y:S05]  /*0f80*/  RET.REL.NODEC R12 `(_Z6kernelPfS_S_PKfS1_i) ;  /* 0xfffffff00c1c7950 */ /* 0x001fea0003c3ffff */
.L_x_15:
[----:B------:R-:W-:-:S00]  /*0f90*/  BRA `(.L_x_15) ;  /* 0xfffffffc00fc7947 */ /* 0x000fc0000383ffff */
[----:B------:R-:W-:-:S00]  /*0fa0*/  NOP ;  /* 0x0000000000007918 */ /* 0x000fc00000000000 */
        /* <DEDUP_REMOVED lines=13> */
.L_x_16:


//--------------------- .nv.global.init           --------------------------
	.section	.nv.global.init,"aw",@progbits
.nv.global.init:
	.type		$str,@object
	.size		$str,(.L_0 - $str)
$str:
        /*0000*/ 	.byte	0x49, 0x6e, 0x20, 0x6b, 0x65, 0x72, 0x6e, 0x65, 0x6c, 0x20, 0x70, 0x72, 0x69, 0x6e, 0x74, 0x2c
        /*0010*/ 	.byte	0x20, 0x62, 0x6c, 0x6f, 0x63, 0x6b, 0x20, 0x25, 0x64, 0x2c, 0x20, 0x63, 0x6f, 0x72, 0x72, 0x5b
        /*0020*/ 	.byte	0x25, 0x64, 0x5d, 0x5b, 0x25, 0x64, 0x5d, 0x20, 0x3d, 0x20, 0x25, 0x66, 0x2e, 0x0a, 0x00
.L_0:


//--------------------- .nv.shared._Z6kernelPfS_S_PKfS1_i --------------------------
	.section	.nv.shared._Z6kernelPfS_S_PKfS1_i,"aw",@nobits
	.sectionflags	@""
	.align	4
.nv.shared._Z6kernelPfS_S_PKfS1_i:
	.zero		13312


//--------------------- .nv.shared.reserved.0     --------------------------
	.section	.nv.shared.reserved.0,"aw",@nobits
	.weak		__nv_reservedSMEM_offset_0_alias
	.size		__nv_reservedSMEM_offset_0_alias, 0, 64
	.other		__nv_reservedSMEM_offset_0_alias,@"STO_CUDA_RESERVED_SHARED STV_DEFAULT"
__nv_reservedSMEM_offset_0_alias:
	.zero		0
	.zero		64


//--------------------- .nv.constant0._Z6kernelPfS_S_PKfS1_i --------------------------
	.section	.nv.constant0._Z6kernelPfS_S_PKfS1_i,"a",@progbits
	.sectionflags	@""
	.align	4
.nv.constant0._Z6kernelPfS_S_PKfS1_i:
	.zero		940


//--------------------- SYMBOLS --------------------------

	.type		.nv.reservedSmem.offset0,@object
	.size		.nv.reservedSmem.offset0,0x4
	.type		.nv.reservedSmem.cap,@object
	.size		.nv.reservedSmem.cap,0x4
	.type		vprintf,@function
